//
// Generated by NVIDIA NVVM Compiler
//
// Compiler Build ID: CL-36424714
// Cuda compilation tools, release 13.0, V13.0.88
// Based on NVVM 20.0.0
//

.version 9.0
.target sm_100
.address_size 64

	// .globl	_Z3addPiS_S_

.visible .entry _Z3addPiS_S_(
	.param .u64 .ptr .align 1 _Z3addPiS_S__param_0,
	.param .u64 .ptr .align 1 _Z3addPiS_S__param_1,
	.param .u64 .ptr .align 1 _Z3addPiS_S__param_2
)
{
	.reg .pred 	%p<3>;
	.reg .b32 	%r<21>;
	.reg .b64 	%rd<11>;

	ld.param.u64 	%rd4, [_Z3addPiS_S__param_0];
	ld.param.u64 	%rd5, [_Z3addPiS_S__param_1];
	ld.param.u64 	%rd6, [_Z3addPiS_S__param_2];
	mov.u32 	%r8, %tid.x;
	mov.u32 	%r1, %ntid.x;
	mov.u32 	%r9, %tid.y;
	mov.u32 	%r2, %ntid.y;
	mov.u32 	%r10, %ctaid.x;
	mov.u32 	%r3, %nctaid.x;
	mov.u32 	%r11, %ctaid.y;
	mad.lo.s32 	%r12, %r11, %r3, %r10;
	mad.lo.s32 	%r13, %r12, %r2, %r9;
	mad.lo.s32 	%r20, %r13, %r1, %r8;
	setp.gt.s32 	%p1, %r20, 9999999;
	@%p1 bra 	$L__BB0_3;
	mov.u32 	%r14, %nctaid.y;
	mul.lo.s32 	%r15, %r3, %r14;
	mul.lo.s32 	%r16, %r15, %r1;
	mul.lo.s32 	%r5, %r16, %r2;
	cvta.to.global.u64 	%rd1, %rd4;
	cvta.to.global.u64 	%rd2, %rd5;
	cvta.to.global.u64 	%rd3, %rd6;
$L__BB0_2:
	mul.wide.s32 	%rd7, %r20, 4;
	add.s64 	%rd8, %rd1, %rd7;
	ld.global.u32 	%r17, [%rd8];
	add.s64 	%rd9, %rd2, %rd7;
	ld.global.u32 	%r18, [%rd9];
	add.s32 	%r19, %r18, %r17;
	add.s64 	%rd10, %rd3, %rd7;
	st.global.u32 	[%rd10], %r19;
	add.s32 	%r20, %r20, %r5;
	setp.lt.s32 	%p2, %r20, 10000000;
	@%p2 bra 	$L__BB0_2;
$L__BB0_3:
	ret;

}


// ===== COMPILED SASS (sm_100) =====

	.target	sm_100

	.elftype	@"ET_EXEC"


//--------------------- .note.nv.tkinfo           --------------------------
	.section	.note.nv.tkinfo,"",@"SHT_NOTE"
	.sectionflags	@"SHF_NOTE_NV_TKINFO"
	.tkinfo
        /*0018*/ 	.word	0x00000002
        /*0030*/ 	.string	""
        /*0030*/ 	.string	"ptxas"
        /*0030*/ 	.string	"Cuda compilation tools, release 13.0, V13.0.88"
        /*0030*/ 	.string	"Build cuda_13.0.r13.0/compiler.36424714_0"
        /*0030*/ 	.string	"-arch sm_100 -m 64 "



//--------------------- .note.nv.cuinfo           --------------------------
	.section	.note.nv.cuinfo,"",@"SHT_NOTE"
	.sectionflags	@"SHF_NOTE_NV_CUINFO"
        /*0018*/ 	.short	0x0002
        /*001a*/ 	.short	0x0064
        /*001c*/ 	.short	0x0082
	.zero		2


//--------------------- .nv.info                  --------------------------
	.section	.nv.info,"",@"SHT_CUDA_INFO"
	.align	4


	//----- nvinfo : EIATTR_REGCOUNT
	.align		4
        /*0000*/ 	.byte	0x04, 0x2f
        /*0002*/ 	.short	(.L_1 - .L_0)
	.align		4
.L_0:
        /*0004*/ 	.word	index@(_Z3addPiS_S_)
        /*0008*/ 	.word	0x00000014


	//----- nvinfo : EIATTR_FRAME_SIZE
	.align		4
.L_1:
        /*000c*/ 	.byte	0x04, 0x11
        /*000e*/ 	.short	(.L_3 - .L_2)
	.align		4
.L_2:
        /*0010*/ 	.word	index@(_Z3addPiS_S_)
        /*0014*/ 	.word	0x00000000


	//----- nvinfo : EIATTR_MIN_STACK_SIZE
	.align		4
.L_3:
        /*0018*/ 	.byte	0x04, 0x12
        /*001a*/ 	.short	(.L_5 - .L_4)
	.align		4
.L_4:
        /*001c*/ 	.word	index@(_Z3addPiS_S_)
        /*0020*/ 	.word	0x00000000
.L_5:


//--------------------- .nv.compat                --------------------------
	.section	.nv.compat,"",@"SHT_CUDA_COMPAT_INFO"
	.align	4
        /*0000*/ 	.byte	0x02, 0x09, 0x00, 0x00, 0x02, 0x02, 0x01, 0x00, 0x02, 0x05, 0x05, 0x00, 0x03, 0x07, 0x01, 0x01
        /*0010*/ 	.byte	0x02, 0x03, 0x00, 0x00, 0x02, 0x06, 0x01, 0x00, 0x04, 0x0b, 0x08, 0x00, 0x09, 0x00, 0x00, 0x00
        /*0020*/ 	.byte	0x00, 0x00, 0x00, 0x00


//--------------------- .nv.info._Z3addPiS_S_     --------------------------
	.section	.nv.info._Z3addPiS_S_,"",@"SHT_CUDA_INFO"
	.sectionflags	@""
	.align	4


	//----- nvinfo : EIATTR_CUDA_API_VERSION
	.align		4
        /*0000*/ 	.byte	0x04, 0x37
        /*0002*/ 	.short	(.L_7 - .L_6)
.L_6:
        /*0004*/ 	.word	0x00000082


	//----- nvinfo : EIATTR_KPARAM_INFO
	.align		4
.L_7:
        /*0008*/ 	.byte	0x04, 0x17
        /*000a*/ 	.short	(.L_9 - .L_8)
.L_8:
        /*000c*/ 	.word	0x00000000
        /*0010*/ 	.short	0x0002
        /*0012*/ 	.short	0x0010
        /*0014*/ 	.byte	0x00, 0xf5, 0x21, 0x00


	//----- nvinfo : EIATTR_KPARAM_INFO
	.align		4
.L_9:
        /*0018*/ 	.byte	0x04, 0x17
        /*001a*/ 	.short	(.L_11 - .L_10)
.L_10:
        /*001c*/ 	.word	0x00000000
        /*0020*/ 	.short	0x0001
        /*0022*/ 	.short	0x0008
        /*0024*/ 	.byte	0x00, 0xf5, 0x21, 0x00


	//----- nvinfo : EIATTR_KPARAM_INFO
	.align		4
.L_11:
        /*0028*/ 	.byte	0x04, 0x17
        /*002a*/ 	.short	(.L_13 - .L_12)
.L_12:
        /*002c*/ 	.word	0x00000000
        /*0030*/ 	.short	0x0000
        /*0032*/ 	.short	0x0000
        /*0034*/ 	.byte	0x00, 0xf5, 0x21, 0x00


	//----- nvinfo : EIATTR_SPARSE_MMA_MASK
	.align		4
.L_13:
        /*0038*/ 	.byte	0x03, 0x50
        /*003a*/ 	.short	0x0000


	//----- nvinfo : EIATTR_MAXREG_COUNT
	.align		4
        /*003c*/ 	.byte	0x03, 0x1b
        /*003e*/ 	.short	0x00ff


	//----- nvinfo : EIATTR_MERCURY_ISA_VERSION
	.align		4
        /*0040*/ 	.byte	0x03, 0x5f
        /*0042*/ 	.short	0x0101


	//----- nvinfo : EIATTR_VRC_CTA_INIT_COUNT
	.align		4
        /*0044*/ 	.byte	0x02, 0x4a
	.zero		1
	.zero		1


	//----- nvinfo : EIATTR_EXIT_INSTR_OFFSETS
	.align		4
        /*0048*/ 	.byte	0x04, 0x1c
        /*004a*/ 	.short	(.L_15 - .L_14)


	//   ....[0]....
.L_14:
        /*004c*/ 	.word	0x000000c0


	//   ....[1]....
        /*0050*/ 	.word	0x000001f0


	//----- nvinfo : EIATTR_CRS_STACK_SIZE
	.align		4
.L_15:
        /*0054*/ 	.byte	0x04, 0x1e
        /*0056*/ 	.short	(.L_17 - .L_16)
.L_16:
        /*0058*/ 	.word	0x00000000


	//----- nvinfo : EIATTR_CBANK_PARAM_SIZE
	.align		4
.L_17:
        /*005c*/ 	.byte	0x03, 0x19
        /*005e*/ 	.short	0x0018


	//----- nvinfo : EIATTR_PARAM_CBANK
	.align		4
        /*0060*/ 	.byte	0x04, 0x0a
        /*0062*/ 	.short	(.L_19 - .L_18)
	.align		4
.L_18:
        /*0064*/ 	.word	index@(.nv.constant0._Z3addPiS_S_)
        /*0068*/ 	.short	0x0380
        /*006a*/ 	.short	0x0018


	//----- nvinfo : EIATTR_SW_WAR
	.align		4
.L_19:
        /*006c*/ 	.byte	0x04, 0x36
        /*006e*/ 	.short	(.L_21 - .L_20)
.L_20:
        /*0070*/ 	.word	0x00000008
.L_21:


//--------------------- .nv.callgraph             --------------------------
	.section	.nv.callgraph,"",@"SHT_CUDA_CALLGRAPH"
	.align	4
	.sectionentsize	8
	.align		4
        /*0000*/ 	.word	0x00000000
	.align		4
        /*0004*/ 	.word	0xffffffff
	.align		4
        /*0008*/ 	.word	0x00000000
	.align		4
        /*000c*/ 	.word	0xfffffffe
	.align		4
        /*0010*/ 	.word	0x00000000
	.align		4
        /*0014*/ 	.word	0xfffffffd
	.align		4
        /*0018*/ 	.word	0x00000000
	.align		4
        /*001c*/ 	.word	0xfffffffc


//--------------------- .text._Z3addPiS_S_        --------------------------
	.section	.text._Z3addPiS_S_,"ax",@progbits
	.align	128
        .global         _Z3addPiS_S_
        .type           _Z3addPiS_S_,@function
        .size           _Z3addPiS_S_,(.L_x_2 - _Z3addPiS_S_)
        .other          _Z3addPiS_S_,@"STO_CUDA_ENTRY STV_DEFAULT"
_Z3addPiS_S_:
.text._Z3addPiS_S_:
[----:B------:R-:W-:Y:S01]  /*0000*/  LDC R1, c[0x0][0x37c] ;  /* 0x0000df00ff017b82 */ /* 0x000fe20000000800 */
[----:B------:R-:W0:Y:S01]  /*0010*/  S2R R7, SR_CTAID.Y ;  /* 0x0000000000077919 */ /* 0x000e220000002600 */
[----:B------:R-:W1:Y:S06]  /*0020*/  LDCU UR4, c[0x0][0x360] ;  /* 0x00006c00ff0477ac */ /* 0x000e6c0008000800 */
[----:B------:R-:W0:Y:S01]  /*0030*/  S2UR UR6, SR_CTAID.X ;  /* 0x00000000000679c3 */ /* 0x000e220000002500 */
[----:B------:R-:W2:Y:S01]  /*0040*/  S2R R5, SR_TID.Y ;  /* 0x0000000000057919 */ /* 0x000ea20000002200 */
[----:B------:R-:W2:Y:S01]  /*0050*/  LDCU UR5, c[0x0][0x364] ;  /* 0x00006c80ff0577ac */ /* 0x000ea20008000800 */
[----:B------:R-:W1:Y:S05]  /*0060*/  S2R R3, SR_TID.X ;  /* 0x0000000000037919 */ /* 0x000e6a0000002100 */
[----:B------:R-:W0:Y:S02]  /*0070*/  LDC R8, c[0x0][0x370] ;  /* 0x0000dc00ff087b82 */ /* 0x000e240000000800 */
[----:B0-----:R-:W-:-:S04]  /*0080*/  IMAD R0, R8, R7, UR6 ;  /* 0x0000000608007e24 */ /* 0x001fc8000f8e0207 */
[----:B--2---:R-:W-:-:S04]  /*0090*/  IMAD R0, R0, UR5, R5 ;  /* 0x0000000500007c24 */ /* 0x004fc8000f8e0205 */
[----:B-1----:R-:W-:-:S05]  /*00a0*/  IMAD R0, R0, UR4, R3 ;  /* 0x0000000400007c24 */ /* 0x002fca000f8e0203 */
[----:B------:R-:W-:-:S13]  /*00b0*/  ISETP.GT.AND P0, PT, R0, 0x98967f, PT ;  /* 0x0098967f0000780c */ /* 0x000fda0003f04270 */
[----:B------:R-:W-:Y:S05]  /*00c0*/  @P0 EXIT ;  /* 0x000000000000094d */ /* 0x000fea0003800000 */
[----:B------:R-:W0:Y:S01]  /*00d0*/  LDCU UR6, c[0x0][0x374] ;  /* 0x00006e80ff0677ac */ /* 0x000e220008000800 */
[----:B------:R-:W1:Y:S01]  /*00e0*/  LDC.64 R2, c[0x0][0x390] ;  /* 0x0000e400ff027b82 */ /* 0x000e620000000a00 */
[----:B------:R-:W2:Y:S07]  /*00f0*/  LDCU.64 UR8, c[0x0][0x358] ;  /* 0x00006b00ff0877ac */ /* 0x000eae0008000a00 */
[----:B------:R-:W3:Y:S08]  /*0100*/  LDC.64 R4, c[0x0][0x380] ;  /* 0x0000e000ff047b82 */ /* 0x000ef00000000a00 */
[----:B------:R-:W4:Y:S01]  /*0110*/  LDC.64 R6, c[0x0][0x388] ;  /* 0x0000e200ff067b82 */ /* 0x000f220000000a00 */
[----:B0-----:R-:W-:-:S04]  /*0120*/  IMAD R8, R8, UR6, RZ ;  /* 0x0000000608087c24 */ /* 0x001fc8000f8e02ff */
[----:B------:R-:W-:-:S04]  /*0130*/  IMAD R8, R8, UR4, RZ ;  /* 0x0000000408087c24 */ /* 0x000fc8000f8e02ff */
[----:B--2---:R-:W-:-:S07]  /*0140*/  IMAD R15, R8, UR5, RZ ;  /* 0x00000005080f7c24 */ /* 0x004fce000f8e02ff */
.L_x_0:
[----:B---3--:R-:W-:-:S04]  /*0150*/  IMAD.WIDE R8, R0, 0x4, R4 ;  /* 0x0000000400087825 */ /* 0x008fc800078e0204 */
[C---:B----4-:R-:W-:Y:S02]  /*0160*/  IMAD.WIDE R10, R0.reuse, 0x4, R6 ;  /* 0x00000004000a7825 */ /* 0x050fe400078e0206 */
[----:B------:R-:W2:Y:S04]  /*0170*/  LDG.E R8, desc[UR8][R8.64] ;  /* 0x0000000808087981 */ /* 0x000ea8000c1e1900 */
[----:B------:R-:W2:Y:S01]  /*0180*/  LDG.E R11, desc[UR8][R10.64] ;  /* 0x000000080a0b7981 */ /* 0x000ea2000c1e1900 */
[----:B01----:R-:W-:Y:S01]  /*0190*/  IMAD.WIDE R12, R0, 0x4, R2 ;  /* 0x00000004000c7825 */ /* 0x003fe200078e0202 */
[----:B------:R-:W-:-:S04]  /*01a0*/  IADD3 R0, PT, PT, R15, R0, RZ ;  /* 0x000000000f007210 */ /* 0x000fc80007ffe0ff */
[----:B------:R-:W-:Y:S02]  /*01b0*/  ISETP.GE.AND P0, PT, R0, 0x989680, PT ;  /* 0x009896800000780c */ /* 0x000fe40003f06270 */
[----:B--2---:R-:W-:-:S05]  /*01c0*/  IADD3 R17, PT, PT, R8, R11, RZ ;  /* 0x0000000b08117210 */ /* 0x004fca0007ffe0ff */
[----:B------:R0:W-:Y:S06]  /*01d0*/  STG.E desc[UR8][R12.64], R17 ;  /* 0x000000110c007986 */ /* 0x0001ec000c101908 */
[----:B------:R-:W-:Y:S05]  /*01e0*/  @!P0 BRA `(.L_x_0) ;  /* 0xfffffffc00d88947 */ /* 0x000fea000383ffff */
[----:B------:R-:W-:Y:S05]  /*01f0*/  EXIT ;  /* 0x000000000000794d */ /* 0x000fea0003800000 */
.L_x_1:
[----:B------:R-:W-:-:S00]  /*0200*/  BRA `(.L_x_1) ;  /* 0xfffffffc00fc7947 */ /* 0x000fc0000383ffff */
[----:B------:R-:W-:-:S00]  /*0210*/  NOP ;  /* 0x0000000000007918 */ /* 0x000fc00000000000 */
        /* <DEDUP_REMOVED lines=14> */
.L_x_2:


//--------------------- .nv.shared.reserved.0     --------------------------
	.section	.nv.shared.reserved.0,"aw",@nobits
	.weak		__nv_reservedSMEM_offset_0_alias
	.size		__nv_reservedSMEM_offset_0_alias, 0, 64
	.other		__nv_reservedSMEM_offset_0_alias,@"STO_CUDA_RESERVED_SHARED STV_DEFAULT"
__nv_reservedSMEM_offset_0_alias:
	.zero		0
	.zero		64


//--------------------- .nv.constant0._Z3addPiS_S_ --------------------------
	.section	.nv.constant0._Z3addPiS_S_,"a",@progbits
	.sectionflags	@""
	.align	4
.nv.constant0._Z3addPiS_S_:
	.zero		920


//--------------------- SYMBOLS --------------------------

	.type		.nv.reservedSmem.offset0,@object
	.size		.nv.reservedSmem.offset0,0x4
